//
// Generated by NVIDIA NVVM Compiler
//
// Compiler Build ID: CL-36424714
// Cuda compilation tools, release 13.0, V13.0.88
// Based on NVVM 20.0.0
//

.version 9.0
.target sm_100
.address_size 64

	// .globl	_Z8evaluatePfjS_jjS_

.visible .entry _Z8evaluatePfjS_jjS_(
	.param .u64 .ptr .align 1 _Z8evaluatePfjS_jjS__param_0,
	.param .u32 _Z8evaluatePfjS_jjS__param_1,
	.param .u64 .ptr .align 1 _Z8evaluatePfjS_jjS__param_2,
	.param .u32 _Z8evaluatePfjS_jjS__param_3,
	.param .u32 _Z8evaluatePfjS_jjS__param_4,
	.param .u64 .ptr .align 1 _Z8evaluatePfjS_jjS__param_5
)
{
	.reg .pred 	%p<4>;
	.reg .b32 	%r<8>;
	.reg .b32 	%f<4>;
	.reg .b64 	%rd<5>;

	ld.param.u32 	%r4, [_Z8evaluatePfjS_jjS__param_1];
	ld.param.u32 	%r5, [_Z8evaluatePfjS_jjS__param_4];
	ld.param.u64 	%rd1, [_Z8evaluatePfjS_jjS__param_5];
	mov.u32 	%r1, %tid.x;
	mov.u32 	%r2, %ctaid.x;
	mul.lo.s32 	%r3, %r4, %r2;
	setp.ge.u32 	%p1, %r1, %r4;
	setp.ge.u32 	%p2, %r2, %r5;
	or.pred  	%p3, %p1, %p2;
	@%p3 bra 	$L__BB0_2;
	cvta.to.global.u64 	%rd2, %rd1;
	mul.lo.s32 	%r6, %r1, 100;
	cvt.rn.f32.u32 	%f1, %r6;
	cvt.rn.f32.u32 	%f2, %r2;
	add.f32 	%f3, %f2, %f1;
	add.s32 	%r7, %r3, %r1;
	mul.wide.s32 	%rd3, %r7, 4;
	add.s64 	%rd4, %rd2, %rd3;
	st.global.f32 	[%rd4], %f3;
$L__BB0_2:
	ret;

}


// ===== COMPILED SASS (sm_100) =====

	.target	sm_100

	.elftype	@"ET_EXEC"


//--------------------- .note.nv.tkinfo           --------------------------
	.section	.note.nv.tkinfo,"",@"SHT_NOTE"
	.sectionflags	@"SHF_NOTE_NV_TKINFO"
	.tkinfo
        /*0018*/ 	.word	0x00000002
        /*0030*/ 	.string	""
        /*0030*/ 	.string	"ptxas"
        /*0030*/ 	.string	"Cuda compilation tools, release 13.0, V13.0.88"
        /*0030*/ 	.string	"Build cuda_13.0.r13.0/compiler.36424714_0"
        /*0030*/ 	.string	"-arch sm_100 -m 64 "



//--------------------- .note.nv.cuinfo           --------------------------
	.section	.note.nv.cuinfo,"",@"SHT_NOTE"
	.sectionflags	@"SHF_NOTE_NV_CUINFO"
        /*0018*/ 	.short	0x0002
        /*001a*/ 	.short	0x0064
        /*001c*/ 	.short	0x0082
	.zero		2


//--------------------- .nv.info                  --------------------------
	.section	.nv.info,"",@"SHT_CUDA_INFO"
	.align	4


	//----- nvinfo : EIATTR_REGCOUNT
	.align		4
        /*0000*/ 	.byte	0x04, 0x2f
        /*0002*/ 	.short	(.L_1 - .L_0)
	.align		4
.L_0:
        /*0004*/ 	.word	index@(_Z8evaluatePfjS_jjS_)
        /*0008*/ 	.word	0x0000000a


	//----- nvinfo : EIATTR_FRAME_SIZE
	.align		4
.L_1:
        /*000c*/ 	.byte	0x04, 0x11
        /*000e*/ 	.short	(.L_3 - .L_2)
	.align		4
.L_2:
        /*0010*/ 	.word	index@(_Z8evaluatePfjS_jjS_)
        /*0014*/ 	.word	0x00000000


	//----- nvinfo : EIATTR_MIN_STACK_SIZE
	.align		4
.L_3:
        /*0018*/ 	.byte	0x04, 0x12
        /*001a*/ 	.short	(.L_5 - .L_4)
	.align		4
.L_4:
        /*001c*/ 	.word	index@(_Z8evaluatePfjS_jjS_)
        /*0020*/ 	.word	0x00000000
.L_5:


//--------------------- .nv.compat                --------------------------
	.section	.nv.compat,"",@"SHT_CUDA_COMPAT_INFO"
	.align	4
        /*0000*/ 	.byte	0x02, 0x09, 0x00, 0x00, 0x02, 0x02, 0x01, 0x00, 0x02, 0x05, 0x05, 0x00, 0x03, 0x07, 0x01, 0x01
        /*0010*/ 	.byte	0x02, 0x03, 0x00, 0x00, 0x02, 0x06, 0x01, 0x00, 0x04, 0x0b, 0x08, 0x00, 0x09, 0x00, 0x00, 0x00
        /*0020*/ 	.byte	0x00, 0x00, 0x00, 0x00


//--------------------- .nv.info._Z8evaluatePfjS_jjS_ --------------------------
	.section	.nv.info._Z8evaluatePfjS_jjS_,"",@"SHT_CUDA_INFO"
	.sectionflags	@""
	.align	4


	//----- nvinfo : EIATTR_CUDA_API_VERSION
	.align		4
        /*0000*/ 	.byte	0x04, 0x37
        /*0002*/ 	.short	(.L_7 - .L_6)
.L_6:
        /*0004*/ 	.word	0x00000082


	//----- nvinfo : EIATTR_KPARAM_INFO
	.align		4
.L_7:
        /*0008*/ 	.byte	0x04, 0x17
        /*000a*/ 	.short	(.L_9 - .L_8)
.L_8:
        /*000c*/ 	.word	0x00000000
        /*0010*/ 	.short	0x0005
        /*0012*/ 	.short	0x0020
        /*0014*/ 	.byte	0x00, 0xf5, 0x21, 0x00


	//----- nvinfo : EIATTR_KPARAM_INFO
	.align		4
.L_9:
        /*0018*/ 	.byte	0x04, 0x17
        /*001a*/ 	.short	(.L_11 - .L_10)
.L_10:
        /*001c*/ 	.word	0x00000000
        /*0020*/ 	.short	0x0004
        /*0022*/ 	.short	0x001c
        /*0024*/ 	.byte	0x00, 0xf0, 0x11, 0x00


	//----- nvinfo : EIATTR_KPARAM_INFO
	.align		4
.L_11:
        /*0028*/ 	.byte	0x04, 0x17
        /*002a*/ 	.short	(.L_13 - .L_12)
.L_12:
        /*002c*/ 	.word	0x00000000
        /*0030*/ 	.short	0x0003
        /*0032*/ 	.short	0x0018
        /*0034*/ 	.byte	0x00, 0xf0, 0x11, 0x00


	//----- nvinfo : EIATTR_KPARAM_INFO
	.align		4
.L_13:
        /*0038*/ 	.byte	0x04, 0x17
        /*003a*/ 	.short	(.L_15 - .L_14)
.L_14:
        /*003c*/ 	.word	0x00000000
        /*0040*/ 	.short	0x0002
        /*0042*/ 	.short	0x0010
        /*0044*/ 	.byte	0x00, 0xf5, 0x21, 0x00


	//----- nvinfo : EIATTR_KPARAM_INFO
	.align		4
.L_15:
        /*0048*/ 	.byte	0x04, 0x17
        /*004a*/ 	.short	(.L_17 - .L_16)
.L_16:
        /*004c*/ 	.word	0x00000000
        /*0050*/ 	.short	0x0001
        /*0052*/ 	.short	0x0008
        /*0054*/ 	.byte	0x00, 0xf0, 0x11, 0x00


	//----- nvinfo : EIATTR_KPARAM_INFO
	.align		4
.L_17:
        /*0058*/ 	.byte	0x04, 0x17
        /*005a*/ 	.short	(.L_19 - .L_18)
.L_18:
        /*005c*/ 	.word	0x00000000
        /*0060*/ 	.short	0x0000
        /*0062*/ 	.short	0x0000
        /*0064*/ 	.byte	0x00, 0xf5, 0x21, 0x00


	//----- nvinfo : EIATTR_SPARSE_MMA_MASK
	.align		4
.L_19:
        /*0068*/ 	.byte	0x03, 0x50
        /*006a*/ 	.short	0x0000


	//----- nvinfo : EIATTR_MAXREG_COUNT
	.align		4
        /*006c*/ 	.byte	0x03, 0x1b
        /*006e*/ 	.short	0x00ff


	//----- nvinfo : EIATTR_MERCURY_ISA_VERSION
	.align		4
        /*0070*/ 	.byte	0x03, 0x5f
        /*0072*/ 	.short	0x0101


	//----- nvinfo : EIATTR_VRC_CTA_INIT_COUNT
	.align		4
        /*0074*/ 	.byte	0x02, 0x4a
	.zero		1
	.zero		1


	//----- nvinfo : EIATTR_EXIT_INSTR_OFFSETS
	.align		4
        /*0078*/ 	.byte	0x04, 0x1c
        /*007a*/ 	.short	(.L_21 - .L_20)


	//   ....[0]....
.L_20:
        /*007c*/ 	.word	0x00000070


	//   ....[1]....
        /*0080*/ 	.word	0x00000110


	//----- nvinfo : EIATTR_CBANK_PARAM_SIZE
	.align		4
.L_21:
        /*0084*/ 	.byte	0x03, 0x19
        /*0086*/ 	.short	0x0028


	//----- nvinfo : EIATTR_PARAM_CBANK
	.align		4
        /*0088*/ 	.byte	0x04, 0x0a
        /*008a*/ 	.short	(.L_23 - .L_22)
	.align		4
.L_22:
        /*008c*/ 	.word	index@(.nv.constant0._Z8evaluatePfjS_jjS_)
        /*0090*/ 	.short	0x0380
        /*0092*/ 	.short	0x0028


	//----- nvinfo : EIATTR_SW_WAR
	.align		4
.L_23:
        /*0094*/ 	.byte	0x04, 0x36
        /*0096*/ 	.short	(.L_25 - .L_24)
.L_24:
        /*0098*/ 	.word	0x00000008
.L_25:


//--------------------- .nv.callgraph             --------------------------
	.section	.nv.callgraph,"",@"SHT_CUDA_CALLGRAPH"
	.align	4
	.sectionentsize	8
	.align		4
        /*0000*/ 	.word	0x00000000
	.align		4
        /*0004*/ 	.word	0xffffffff
	.align		4
        /*0008*/ 	.word	0x00000000
	.align		4
        /*000c*/ 	.word	0xfffffffe
	.align		4
        /*0010*/ 	.word	0x00000000
	.align		4
        /*0014*/ 	.word	0xfffffffd
	.align		4
        /*0018*/ 	.word	0x00000000
	.align		4
        /*001c*/ 	.word	0xfffffffc


//--------------------- .text._Z8evaluatePfjS_jjS_ --------------------------
	.section	.text._Z8evaluatePfjS_jjS_,"ax",@progbits
	.align	128
        .global         _Z8evaluatePfjS_jjS_
        .type           _Z8evaluatePfjS_jjS_,@function
        .size           _Z8evaluatePfjS_jjS_,(.L_x_1 - _Z8evaluatePfjS_jjS_)
        .other          _Z8evaluatePfjS_jjS_,@"STO_CUDA_ENTRY STV_DEFAULT"
_Z8evaluatePfjS_jjS_:
.text._Z8evaluatePfjS_jjS_:
[----:B------:R-:W-:Y:S01]  /*0000*/  LDC R1, c[0x0][0x37c] ;  /* 0x0000df00ff017b82 */ /* 0x000fe20000000800 */
[----:B------:R-:W0:Y:S07]  /*0010*/  S2R R7, SR_TID.X ;  /* 0x0000000000077919 */ /* 0x000e2e0000002100 */
[----:B------:R-:W1:Y:S08]  /*0020*/  S2UR UR6, SR_CTAID.X ;  /* 0x00000000000679c3 */ /* 0x000e700000002500 */
[----:B------:R-:W1:Y:S08]  /*0030*/  LDC R0, c[0x0][0x39c] ;  /* 0x0000e700ff007b82 */ /* 0x000e700000000800 */
[----:B------:R-:W0:Y:S01]  /*0040*/  LDC R4, c[0x0][0x388] ;  /* 0x0000e200ff047b82 */ /* 0x000e220000000800 */
[----:B-1----:R-:W-:-:S04]  /*0050*/  ISETP.LE.U32.AND P0, PT, R0, UR6, PT ;  /* 0x0000000600007c0c */ /* 0x002fc8000bf03070 */
[----:B0-----:R-:W-:-:S13]  /*0060*/  ISETP.GE.U32.OR P0, PT, R7, R4, P0 ;  /* 0x000000040700720c */ /* 0x001fda0000706470 */
[----:B------:R-:W-:Y:S05]  /*0070*/  @P0 EXIT ;  /* 0x000000000000094d */ /* 0x000fea0003800000 */
[----:B------:R-:W0:Y:S01]  /*0080*/  LDC.64 R2, c[0x0][0x3a0] ;  /* 0x0000e800ff027b82 */ /* 0x000e220000000a00 */
[----:B------:R-:W1:Y:S01]  /*0090*/  LDCU.64 UR4, c[0x0][0x358] ;  /* 0x00006b00ff0477ac */ /* 0x000e620008000a00 */
[----:B------:R-:W-:Y:S01]  /*00a0*/  IMAD R0, R7, 0x64, RZ ;  /* 0x0000006407007824 */ /* 0x000fe200078e02ff */
[----:B------:R-:W-:Y:S01]  /*00b0*/  I2FP.F32.U32 R5, UR6 ;  /* 0x0000000600057c45 */ /* 0x000fe20008201000 */
[----:B------:R-:W-:-:S03]  /*00c0*/  IMAD R7, R4, UR6, R7 ;  /* 0x0000000604077c24 */ /* 0x000fc6000f8e0207 */
[----:B------:R-:W-:-:S05]  /*00d0*/  I2FP.F32.U32 R0, R0 ;  /* 0x0000000000007245 */ /* 0x000fca0000201000 */
[----:B------:R-:W-:Y:S01]  /*00e0*/  FADD R5, R0, R5 ;  /* 0x0000000500057221 */ /* 0x000fe20000000000 */
[----:B0-----:R-:W-:-:S05]  /*00f0*/  IMAD.WIDE R2, R7, 0x4, R2 ;  /* 0x0000000407027825 */ /* 0x001fca00078e0202 */
[----:B-1----:R-:W-:Y:S01]  /*0100*/  STG.E desc[UR4][R2.64], R5 ;  /* 0x0000000502007986 */ /* 0x002fe2000c101904 */
[----:B------:R-:W-:Y:S05]  /*0110*/  EXIT ;  /* 0x000000000000794d */ /* 0x000fea0003800000 */
.L_x_0:
[----:B------:R-:W-:-:S00]  /*0120*/  BRA `(.L_x_0) ;  /* 0xfffffffc00fc7947 */ /* 0x000fc0000383ffff */
[----:B------:R-:W-:-:S00]  /*0130*/  NOP ;  /* 0x0000000000007918 */ /* 0x000fc00000000000 */
        /* <DEDUP_REMOVED lines=12> */
.L_x_1:


//--------------------- .nv.shared.reserved.0     --------------------------
	.section	.nv.shared.reserved.0,"aw",@nobits
	.weak		__nv_reservedSMEM_offset_0_alias
	.size		__nv_reservedSMEM_offset_0_alias, 0, 64
	.other		__nv_reservedSMEM_offset_0_alias,@"STO_CUDA_RESERVED_SHARED STV_DEFAULT"
__nv_reservedSMEM_offset_0_alias:
	.zero		0
	.zero		64


//--------------------- .nv.constant0._Z8evaluatePfjS_jjS_ --------------------------
	.section	.nv.constant0._Z8evaluatePfjS_jjS_,"a",@progbits
	.sectionflags	@""
	.align	4
.nv.constant0._Z8evaluatePfjS_jjS_:
	.zero		936


//--------------------- SYMBOLS --------------------------

	.type		.nv.reservedSmem.offset0,@object
	.size		.nv.reservedSmem.offset0,0x4
